//
// Generated by NVIDIA NVVM Compiler
//
// Compiler Build ID: CL-36424714
// Cuda compilation tools, release 13.0, V13.0.88
// Based on NVVM 20.0.0
//

.version 9.0
.target sm_100
.address_size 64

	// .globl	_Z16one_qubit_kernelP6float2iii
.const .align 8 .b8 operator_matrix[32];

.visible .entry _Z16one_qubit_kernelP6float2iii(
	.param .u64 .ptr .align 1 _Z16one_qubit_kernelP6float2iii_param_0,
	.param .u32 _Z16one_qubit_kernelP6float2iii_param_1,
	.param .u32 _Z16one_qubit_kernelP6float2iii_param_2,
	.param .u32 _Z16one_qubit_kernelP6float2iii_param_3
)
{
	.reg .pred 	%p<7>;
	.reg .b32 	%r<26>;
	.reg .b32 	%f<55>;
	.reg .b64 	%rd<7>;

	ld.param.u64 	%rd4, [_Z16one_qubit_kernelP6float2iii_param_0];
	ld.param.u32 	%r12, [_Z16one_qubit_kernelP6float2iii_param_1];
	ld.param.u32 	%r13, [_Z16one_qubit_kernelP6float2iii_param_2];
	cvt.rn.f32.s32 	%f24, %r12;
	mov.u32 	%r1, %ntid.x;
	shl.b32 	%r14, %r1, 1;
	cvt.rn.f32.u32 	%f25, %r14;
	div.rn.f32 	%f26, %f24, %f25;
	cvt.rpi.f32.f32 	%f27, %f26;
	cvt.rzi.s32.f32 	%r2, %f27;
	add.s32 	%r3, %r13, 1;
	mov.u32 	%r25, %ctaid.x;
	setp.ge.s32 	%p1, %r25, %r2;
	@%p1 bra 	$L__BB0_11;
	mov.b32 	%r15, 1;
	shl.b32 	%r16, %r15, %r3;
	mov.u32 	%r5, %tid.x;
	shr.u32 	%r17, %r16, 31;
	add.s32 	%r18, %r16, %r17;
	shr.s32 	%r6, %r18, 1;
	ld.const.f32 	%f1, [operator_matrix+4];
	ld.const.v2.f32 	{%f2, %f3}, [operator_matrix+16];
	shl.b32 	%r7, %r15, %r13;
	ld.const.v2.f32 	{%f4, %f5}, [operator_matrix+8];
	ld.const.v2.f32 	{%f6, %f7}, [operator_matrix+24];
	cvta.to.global.u64 	%rd1, %rd4;
	ld.const.f32 	%f30, [operator_matrix];
	mul.wide.s32 	%rd6, %r7, 8;
$L__BB0_2:
	mad.lo.s32 	%r19, %r25, %r1, %r5;
	div.u32 	%r20, %r19, %r6;
	mul.lo.s32 	%r21, %r20, %r6;
	sub.s32 	%r22, %r19, %r21;
	shl.b32 	%r23, %r20, %r3;
	add.s32 	%r9, %r22, %r23;
	setp.ge.s32 	%p2, %r9, %r12;
	mul.wide.s32 	%rd5, %r9, 8;
	add.s64 	%rd2, %rd1, %rd5;
	mov.f32 	%f51, 0f00000000;
	mov.f32 	%f52, %f51;
	@%p2 bra 	$L__BB0_4;
	ld.global.v2.f32 	{%f52, %f51}, [%rd2];
$L__BB0_4:
	mul.f32 	%f31, %f52, %f30;
	mul.f32 	%f32, %f51, %f1;
	sub.f32 	%f33, %f31, %f32;
	mul.f32 	%f34, %f52, %f1;
	fma.rn.f32 	%f35, %f51, %f30, %f34;
	add.f32 	%f12, %f33, 0f00000000;
	add.f32 	%f13, %f35, 0f00000000;
	mul.f32 	%f36, %f52, %f2;
	mul.f32 	%f37, %f51, %f3;
	sub.f32 	%f14, %f36, %f37;
	mul.f32 	%f38, %f52, %f3;
	fma.rn.f32 	%f15, %f51, %f2, %f38;
	add.s32 	%r10, %r7, %r9;
	setp.ge.s32 	%p3, %r10, %r12;
	add.s64 	%rd3, %rd2, %rd6;
	mov.f32 	%f53, 0f00000000;
	mov.f32 	%f54, %f53;
	@%p3 bra 	$L__BB0_6;
	ld.global.v2.f32 	{%f54, %f53}, [%rd3];
$L__BB0_6:
	setp.ge.s32 	%p4, %r9, %r12;
	mul.f32 	%f39, %f54, %f4;
	mul.f32 	%f40, %f53, %f5;
	sub.f32 	%f41, %f39, %f40;
	mul.f32 	%f42, %f54, %f5;
	fma.rn.f32 	%f43, %f53, %f4, %f42;
	add.f32 	%f20, %f12, %f41;
	add.f32 	%f21, %f13, %f43;
	mul.f32 	%f44, %f54, %f6;
	mul.f32 	%f45, %f53, %f7;
	sub.f32 	%f46, %f44, %f45;
	mul.f32 	%f47, %f54, %f7;
	fma.rn.f32 	%f48, %f53, %f6, %f47;
	add.f32 	%f49, %f14, 0f00000000;
	add.f32 	%f22, %f49, %f46;
	add.f32 	%f50, %f15, 0f00000000;
	add.f32 	%f23, %f50, %f48;
	@%p4 bra 	$L__BB0_8;
	st.global.v2.f32 	[%rd2], {%f20, %f21};
$L__BB0_8:
	setp.ge.s32 	%p5, %r10, %r12;
	@%p5 bra 	$L__BB0_10;
	st.global.v2.f32 	[%rd3], {%f22, %f23};
$L__BB0_10:
	mov.u32 	%r24, %nctaid.x;
	add.s32 	%r25, %r25, %r24;
	setp.lt.s32 	%p6, %r25, %r2;
	@%p6 bra 	$L__BB0_2;
$L__BB0_11:
	ret;

}


// ===== COMPILED SASS (sm_100) =====

	.target	sm_100

	.elftype	@"ET_EXEC"


//--------------------- .note.nv.tkinfo           --------------------------
	.section	.note.nv.tkinfo,"",@"SHT_NOTE"
	.sectionflags	@"SHF_NOTE_NV_TKINFO"
	.tkinfo
        /*0018*/ 	.word	0x00000002
        /*0030*/ 	.string	""
        /*0030*/ 	.string	"ptxas"
        /*0030*/ 	.string	"Cuda compilation tools, release 13.0, V13.0.88"
        /*0030*/ 	.string	"Build cuda_13.0.r13.0/compiler.36424714_0"
        /*0030*/ 	.string	"-arch sm_100 -m 64 "



//--------------------- .note.nv.cuinfo           --------------------------
	.section	.note.nv.cuinfo,"",@"SHT_NOTE"
	.sectionflags	@"SHF_NOTE_NV_CUINFO"
        /*0018*/ 	.short	0x0002
        /*001a*/ 	.short	0x0064
        /*001c*/ 	.short	0x0082
	.zero		2


//--------------------- .nv.info                  --------------------------
	.section	.nv.info,"",@"SHT_CUDA_INFO"
	.align	4


	//----- nvinfo : EIATTR_REGCOUNT
	.align		4
        /*0000*/ 	.byte	0x04, 0x2f
        /*0002*/ 	.short	(.L_2 - .L_1)
	.align		4
.L_1:
        /*0004*/ 	.word	index@(_Z16one_qubit_kernelP6float2iii)
        /*0008*/ 	.word	0x0000001d


	//----- nvinfo : EIATTR_FRAME_SIZE
	.align		4
.L_2:
        /*000c*/ 	.byte	0x04, 0x11
        /*000e*/ 	.short	(.L_4 - .L_3)
	.align		4
.L_3:
        /*0010*/ 	.word	index@($__internal_0_$__cuda_sm3x_div_rn_noftz_f32_slowpath)
        /*0014*/ 	.word	0x00000000


	//----- nvinfo : EIATTR_FRAME_SIZE
	.align		4
.L_4:
        /*0018*/ 	.byte	0x04, 0x11
        /*001a*/ 	.short	(.L_6 - .L_5)
	.align		4
.L_5:
        /*001c*/ 	.word	index@(_Z16one_qubit_kernelP6float2iii)
        /*0020*/ 	.word	0x00000000


	//----- nvinfo : EIATTR_MIN_STACK_SIZE
	.align		4
.L_6:
        /*0024*/ 	.byte	0x04, 0x12
        /*0026*/ 	.short	(.L_8 - .L_7)
	.align		4
.L_7:
        /*0028*/ 	.word	index@(_Z16one_qubit_kernelP6float2iii)
        /*002c*/ 	.word	0x00000000
.L_8:


//--------------------- .nv.compat                --------------------------
	.section	.nv.compat,"",@"SHT_CUDA_COMPAT_INFO"
	.align	4
        /*0000*/ 	.byte	0x02, 0x09, 0x00, 0x00, 0x02, 0x02, 0x01, 0x00, 0x02, 0x05, 0x05, 0x00, 0x03, 0x07, 0x01, 0x01
        /*0010*/ 	.byte	0x02, 0x03, 0x00, 0x00, 0x02, 0x06, 0x01, 0x00, 0x04, 0x0b, 0x08, 0x00, 0x01, 0x00, 0x00, 0x00
        /*0020*/ 	.byte	0x00, 0x00, 0x00, 0x00


//--------------------- .nv.info._Z16one_qubit_kernelP6float2iii --------------------------
	.section	.nv.info._Z16one_qubit_kernelP6float2iii,"",@"SHT_CUDA_INFO"
	.sectionflags	@""
	.align	4


	//----- nvinfo : EIATTR_CUDA_API_VERSION
	.align		4
        /*0000*/ 	.byte	0x04, 0x37
        /*0002*/ 	.short	(.L_10 - .L_9)
.L_9:
        /*0004*/ 	.word	0x00000082


	//----- nvinfo : EIATTR_KPARAM_INFO
	.align		4
.L_10:
        /*0008*/ 	.byte	0x04, 0x17
        /*000a*/ 	.short	(.L_12 - .L_11)
.L_11:
        /*000c*/ 	.word	0x00000000
        /*0010*/ 	.short	0x0003
        /*0012*/ 	.short	0x0010
        /*0014*/ 	.byte	0x00, 0xf0, 0x11, 0x00


	//----- nvinfo : EIATTR_KPARAM_INFO
	.align		4
.L_12:
        /*0018*/ 	.byte	0x04, 0x17
        /*001a*/ 	.short	(.L_14 - .L_13)
.L_13:
        /*001c*/ 	.word	0x00000000
        /*0020*/ 	.short	0x0002
        /*0022*/ 	.short	0x000c
        /*0024*/ 	.byte	0x00, 0xf0, 0x11, 0x00


	//----- nvinfo : EIATTR_KPARAM_INFO
	.align		4
.L_14:
        /*0028*/ 	.byte	0x04, 0x17
        /*002a*/ 	.short	(.L_16 - .L_15)
.L_15:
        /*002c*/ 	.word	0x00000000
        /*0030*/ 	.short	0x0001
        /*0032*/ 	.short	0x0008
        /*0034*/ 	.byte	0x00, 0xf0, 0x11, 0x00


	//----- nvinfo : EIATTR_KPARAM_INFO
	.align		4
.L_16:
        /*0038*/ 	.byte	0x04, 0x17
        /*003a*/ 	.short	(.L_18 - .L_17)
.L_17:
        /*003c*/ 	.word	0x00000000
        /*0040*/ 	.short	0x0000
        /*0042*/ 	.short	0x0000
        /*0044*/ 	.byte	0x00, 0xf5, 0x21, 0x00


	//----- nvinfo : EIATTR_SPARSE_MMA_MASK
	.align		4
.L_18:
        /*0048*/ 	.byte	0x03, 0x50
        /*004a*/ 	.short	0x0000


	//----- nvinfo : EIATTR_MAXREG_COUNT
	.align		4
        /*004c*/ 	.byte	0x03, 0x1b
        /*004e*/ 	.short	0x00ff


	//----- nvinfo : EIATTR_MERCURY_ISA_VERSION
	.align		4
        /*0050*/ 	.byte	0x03, 0x5f
        /*0052*/ 	.short	0x0101


	//----- nvinfo : EIATTR_VRC_CTA_INIT_COUNT
	.align		4
        /*0054*/ 	.byte	0x02, 0x4a
	.zero		1
	.zero		1


	//----- nvinfo : EIATTR_EXIT_INSTR_OFFSETS
	.align		4
        /*0058*/ 	.byte	0x04, 0x1c
        /*005a*/ 	.short	(.L_20 - .L_19)


	//   ....[0]....
.L_19:
        /*005c*/ 	.word	0x00000140


	//   ....[1]....
        /*0060*/ 	.word	0x00000640


	//----- nvinfo : EIATTR_CRS_STACK_SIZE
	.align		4
.L_20:
        /*0064*/ 	.byte	0x04, 0x1e
        /*0066*/ 	.short	(.L_22 - .L_21)
.L_21:
        /*0068*/ 	.word	0x00000000


	//----- nvinfo : EIATTR_CBANK_PARAM_SIZE
	.align		4
.L_22:
        /*006c*/ 	.byte	0x03, 0x19
        /*006e*/ 	.short	0x0014


	//----- nvinfo : EIATTR_PARAM_CBANK
	.align		4
        /*0070*/ 	.byte	0x04, 0x0a
        /*0072*/ 	.short	(.L_24 - .L_23)
	.align		4
.L_23:
        /*0074*/ 	.word	index@(.nv.constant0._Z16one_qubit_kernelP6float2iii)
        /*0078*/ 	.short	0x0380
        /*007a*/ 	.short	0x0014


	//----- nvinfo : EIATTR_SW_WAR
	.align		4
.L_24:
        /*007c*/ 	.byte	0x04, 0x36
        /*007e*/ 	.short	(.L_26 - .L_25)
.L_25:
        /*0080*/ 	.word	0x00000008
.L_26:


//--------------------- .nv.callgraph             --------------------------
	.section	.nv.callgraph,"",@"SHT_CUDA_CALLGRAPH"
	.align	4
	.sectionentsize	8
	.align		4
        /*0000*/ 	.word	0x00000000
	.align		4
        /*0004*/ 	.word	0xffffffff
	.align		4
        /*0008*/ 	.word	0x00000000
	.align		4
        /*000c*/ 	.word	0xfffffffe
	.align		4
        /*0010*/ 	.word	0x00000000
	.align		4
        /*0014*/ 	.word	0xfffffffd
	.align		4
        /*0018*/ 	.word	0x00000000
	.align		4
        /*001c*/ 	.word	0xfffffffc


//--------------------- .nv.constant3             --------------------------
	.section	.nv.constant3,"a",@progbits
	.align	8
.nv.constant3:
	.type		operator_matrix,@object
	.size		operator_matrix,(.L_0 - operator_matrix)
operator_matrix:
	.zero		32
.L_0:


//--------------------- .text._Z16one_qubit_kernelP6float2iii --------------------------
	.section	.text._Z16one_qubit_kernelP6float2iii,"ax",@progbits
	.align	128
        .global         _Z16one_qubit_kernelP6float2iii
        .type           _Z16one_qubit_kernelP6float2iii,@function
        .size           _Z16one_qubit_kernelP6float2iii,(.L_x_11 - _Z16one_qubit_kernelP6float2iii)
        .other          _Z16one_qubit_kernelP6float2iii,@"STO_CUDA_ENTRY STV_DEFAULT"
_Z16one_qubit_kernelP6float2iii:
.text._Z16one_qubit_kernelP6float2iii:
[----:B------:R-:W-:Y:S01]  /*0000*/  LDC R1, c[0x0][0x37c] ;  /* 0x0000df00ff017b82 */ /* 0x000fe20000000800 */
[----:B------:R-:W0:Y:S02]  /*0010*/  LDCU UR5, c[0x0][0x360] ;  /* 0x00006c00ff0577ac */ /* 0x000e240008000800 */
[----:B0-----:R-:W-:-:S06]  /*0020*/  USHF.L.U32 UR4, UR5, 0x1, URZ ;  /* 0x0000000105047899 */ /* 0x001fcc00080006ff */
[----:B------:R-:W-:-:S04]  /*0030*/  I2FP.F32.U32 R3, UR4 ;  /* 0x0000000400037c45 */ /* 0x000fc80008201000 */
[----:B------:R-:W0:Y:S01]  /*0040*/  MUFU.RCP R2, R3 ;  /* 0x0000000300027308 */ /* 0x000e220000001000 */
[----:B------:R-:W1:Y:S01]  /*0050*/  LDCU UR4, c[0x0][0x388] ;  /* 0x00007100ff0477ac */ /* 0x000e620008000800 */
[----:B0-----:R-:W-:Y:S01]  /*0060*/  FFMA R5, -R3, R2, 1 ;  /* 0x3f80000003057423 */ /* 0x001fe20000000102 */
[----:B-1----:R-:W-:-:S03]  /*0070*/  I2FP.F32.S32 R0, UR4 ;  /* 0x0000000400007c45 */ /* 0x002fc60008201400 */
[----:B------:R-:W-:Y:S02]  /*0080*/  FFMA R5, R2, R5, R2 ;  /* 0x0000000502057223 */ /* 0x000fe40000000002 */
[----:B------:R-:W0:Y:S02]  /*0090*/  FCHK P0, R0, R3 ;  /* 0x0000000300007302 */ /* 0x000e240000000000 */
[----:B------:R-:W-:-:S04]  /*00a0*/  FFMA R2, R0, R5, RZ ;  /* 0x0000000500027223 */ /* 0x000fc800000000ff */
[----:B------:R-:W-:-:S04]  /*00b0*/  FFMA R4, -R3, R2, R0 ;  /* 0x0000000203047223 */ /* 0x000fc80000000100 */
[----:B------:R-:W-:Y:S01]  /*00c0*/  FFMA R2, R5, R4, R2 ;  /* 0x0000000405027223 */ /* 0x000fe20000000002 */
[----:B0-----:R-:W-:Y:S06]  /*00d0*/  @!P0 BRA `(.L_x_0) ;  /* 0x00000000000c8947 */ /* 0x001fec0003800000 */
[----:B------:R-:W-:-:S07]  /*00e0*/  MOV R2, 0x100 ;  /* 0x0000010000027802 */ /* 0x000fce0000000f00 */
[----:B------:R-:W-:Y:S05]  /*00f0*/  CALL.REL.NOINC `($__internal_0_$__cuda_sm3x_div_rn_noftz_f32_slowpath) ;  /* 0x0000000400547944 */ /* 0x000fea0003c00000 */
[----:B------:R-:W-:-:S07]  /*0100*/  IMAD.MOV.U32 R2, RZ, RZ, R0 ;  /* 0x000000ffff027224 */ /* 0x000fce00078e0000 */
.L_x_0:
[----:B------:R-:W0:Y:S01]  /*0110*/  S2UR UR6, SR_CTAID.X ;  /* 0x00000000000679c3 */ /* 0x000e220000002500 */
[----:B------:R-:W0:Y:S02]  /*0120*/  F2I.CEIL.NTZ R0, R2 ;  /* 0x0000000200007305 */ /* 0x000e24000020b100 */
[----:B0-----:R-:W-:-:S13]  /*0130*/  ISETP.LE.AND P0, PT, R0, UR6, PT ;  /* 0x0000000600007c0c */ /* 0x001fda000bf03270 */
[----:B------:R-:W-:Y:S05]  /*0140*/  @P0 EXIT ;  /* 0x000000000000094d */ /* 0x000fea0003800000 */
[----:B------:R-:W0:Y:S01]  /*0150*/  LDCU UR7, c[0x0][0x38c] ;  /* 0x00007180ff0777ac */ /* 0x000e220008000800 */
[----:B------:R-:W-:Y:S01]  /*0160*/  IMAD.MOV.U32 R15, RZ, RZ, 0x1 ;  /* 0x00000001ff0f7424 */ /* 0x000fe200078e00ff */
[----:B------:R-:W1:Y:S01]  /*0170*/  S2R R13, SR_TID.X ;  /* 0x00000000000d7919 */ /* 0x000e620000002100 */
[----:B------:R-:W-:Y:S01]  /*0180*/  IMAD.U32 R16, RZ, RZ, UR6 ;  /* 0x00000006ff107e24 */ /* 0x000fe2000f8e00ff */
[----:B------:R-:W2:Y:S01]  /*0190*/  LDCU.64 UR8, c[0x0][0x358] ;  /* 0x00006b00ff0877ac */ /* 0x000ea20008000a00 */
[----:B------:R-:W3:Y:S01]  /*01a0*/  LDCU UR18, c[0x0][0x388] ;  /* 0x00007100ff1277ac */ /* 0x000ee20008000800 */
[----:B------:R-:W4:Y:S01]  /*01b0*/  LDCU.64 UR10, c[0x3][URZ] ;  /* 0x00c00000ff0a77ac */ /* 0x000f220008000a00 */
[----:B------:R-:W1:Y:S01]  /*01c0*/  LDCU.64 UR12, c[0x3][0x10] ;  /* 0x00c00200ff0c77ac */ /* 0x000e620008000a00 */
[----:B0-----:R-:W-:Y:S01]  /*01d0*/  UIADD3 UR4, UPT, UPT, UR7, 0x1, URZ ;  /* 0x0000000107047890 */ /* 0x001fe2000fffe0ff */
[----:B------:R-:W0:Y:S05]  /*01e0*/  LDCU.64 UR14, c[0x3][0x8] ;  /* 0x00c00100ff0e77ac */ /* 0x000e2a0008000a00 */
[C---:B------:R-:W-:Y:S01]  /*01f0*/  SHF.L.U32 R2, R15.reuse, UR4, RZ ;  /* 0x000000040f027c19 */ /* 0x040fe200080006ff */
[----:B------:R-:W0:Y:S01]  /*0200*/  LDCU.64 UR16, c[0x3][0x18] ;  /* 0x00c00300ff1077ac */ /* 0x000e220008000a00 */
[----:B------:R-:W-:-:S02]  /*0210*/  SHF.L.U32 R15, R15, UR7, RZ ;  /* 0x000000070f0f7c19 */ /* 0x000fc400080006ff */
[----:B------:R-:W-:Y:S02]  /*0220*/  LEA.HI R12, R2, R2, RZ, 0x1 ;  /* 0x00000002020c7211 */ /* 0x000fe400078f08ff */
[----:B------:R-:W0:Y:S02]  /*0230*/  LDC.64 R2, c[0x0][0x380] ;  /* 0x0000e000ff027b82 */ /* 0x000e240000000a00 */
[----:B------:R-:W-:-:S04]  /*0240*/  SHF.R.S32.HI R12, RZ, 0x1, R12 ;  /* 0x00000001ff0c7819 */ /* 0x000fc8000001140c */
[----:B------:R-:W5:Y:S01]  /*0250*/  I2F.U32.RP R6, R12 ;  /* 0x0000000c00067306 */ /* 0x000f620000209000 */
[-C--:B------:R-:W-:Y:S02]  /*0260*/  IADD3 R17, PT, PT, RZ, -R12.reuse, RZ ;  /* 0x8000000cff117210 */ /* 0x080fe40007ffe0ff */
[----:B------:R-:W-:Y:S02]  /*0270*/  ISETP.NE.U32.AND P0, PT, R12, RZ, PT ;  /* 0x000000ff0c00720c */ /* 0x000fe40003f05070 */
[----:B------:R-:W-:-:S03]  /*0280*/  LOP3.LUT R14, RZ, R12, RZ, 0x33, !PT ;  /* 0x0000000cff0e7212 */ /* 0x000fc600078e33ff */
[----:B-----5:R-:W5:Y:S02]  /*0290*/  MUFU.RCP R6, R6 ;  /* 0x0000000600067308 */ /* 0x020f640000001000 */
[----:B-----5:R-:W-:-:S06]  /*02a0*/  VIADD R4, R6, 0xffffffe ;  /* 0x0ffffffe06047836 */ /* 0x020fcc0000000000 */
[----:B------:R5:W2:Y:S02]  /*02b0*/  F2I.FTZ.U32.TRUNC.NTZ R5, R4 ;  /* 0x0000000400057305 */ /* 0x000aa4000021f000 */
[----:B-----5:R-:W-:Y:S02]  /*02c0*/  IMAD.MOV.U32 R4, RZ, RZ, RZ ;  /* 0x000000ffff047224 */ /* 0x020fe400078e00ff */
[----:B--2---:R-:W-:-:S04]  /*02d0*/  IMAD R17, R17, R5, RZ ;  /* 0x0000000511117224 */ /* 0x004fc800078e02ff */
[----:B01-34-:R-:W-:-:S07]  /*02e0*/  IMAD.HI.U32 R17, R5, R17, R4 ;  /* 0x0000001105117227 */ /* 0x01bfce00078e0004 */
.L_x_1:
[----:B------:R-:W-:Y:S01]  /*02f0*/  IMAD R5, R16, UR5, R13 ;  /* 0x0000000510057c24 */ /* 0x000fe2000f8e020d */
[----:B------:R-:W-:-:S03]  /*0300*/  CS2R R10, SRZ ;  /* 0x00000000000a7805 */ /* 0x000fc6000001ff00 */
[----:B------:R-:W-:-:S04]  /*0310*/  IMAD.HI.U32 R7, R17, R5, RZ ;  /* 0x0000000511077227 */ /* 0x000fc800078e00ff */
[----:B------:R-:W-:-:S04]  /*0320*/  IMAD.MOV R9, RZ, RZ, -R7 ;  /* 0x000000ffff097224 */ /* 0x000fc800078e0a07 */
[----:B------:R-:W-:-:S05]  /*0330*/  IMAD R9, R12, R9, R5 ;  /* 0x000000090c097224 */ /* 0x000fca00078e0205 */
[----:B------:R-:W-:-:S13]  /*0340*/  ISETP.GE.U32.AND P1, PT, R9, R12, PT ;  /* 0x0000000c0900720c */ /* 0x000fda0003f26070 */
[----:B------:R-:W-:Y:S01]  /*0350*/  @P1 IADD3 R9, PT, PT, -R12, R9, RZ ;  /* 0x000000090c091210 */ /* 0x000fe20007ffe1ff */
[----:B------:R-:W-:-:S03]  /*0360*/  @P1 VIADD R7, R7, 0x1 ;  /* 0x0000000107071836 */ /* 0x000fc60000000000 */
[----:B------:R-:W-:-:S13]  /*0370*/  ISETP.GE.U32.AND P2, PT, R9, R12, PT ;  /* 0x0000000c0900720c */ /* 0x000fda0003f46070 */
[----:B------:R-:W-:-:S05]  /*0380*/  @P2 VIADD R7, R7, 0x1 ;  /* 0x0000000107072836 */ /* 0x000fca0000000000 */
[----:B------:R-:W-:-:S04]  /*0390*/  SEL R7, R14, R7, !P0 ;  /* 0x000000070e077207 */ /* 0x000fc80004000000 */
[----:B------:R-:W-:-:S05]  /*03a0*/  IADD3 R4, PT, PT, -R7, RZ, RZ ;  /* 0x000000ff07047210 */ /* 0x000fca0007ffe1ff */
[----:B------:R-:W-:Y:S01]  /*03b0*/  IMAD R5, R12, R4, R5 ;  /* 0x000000040c057224 */ /* 0x000fe200078e0205 */
[----:B------:R-:W-:-:S05]  /*03c0*/  SHF.L.U32 R4, R7, UR4, RZ ;  /* 0x0000000407047c19 */ /* 0x000fca00080006ff */
[----:B------:R-:W-:-:S04]  /*03d0*/  IMAD.IADD R4, R5, 0x1, R4 ;  /* 0x0000000105047824 */ /* 0x000fc800078e0204 */
[----:B------:R-:W-:Y:S01]  /*03e0*/  IMAD.IADD R6, R15, 0x1, R4 ;  /* 0x000000010f067824 */ /* 0x000fe200078e0204 */
[C---:B------:R-:W-:Y:S01]  /*03f0*/  ISETP.GE.AND P1, PT, R4.reuse, UR18, PT ;  /* 0x0000001204007c0c */ /* 0x040fe2000bf26270 */
[----:B------:R-:W-:-:S03]  /*0400*/  IMAD.WIDE R4, R4, 0x8, R2 ;  /* 0x0000000804047825 */ /* 0x000fc600078e0202 */
[----:B------:R-:W-:-:S09]  /*0410*/  ISETP.GE.AND P2, PT, R6, UR18, PT ;  /* 0x0000001206007c0c */ /* 0x000fd2000bf46270 */
[----:B------:R-:W2:Y:S01]  /*0420*/  @!P1 LDG.E.64 R10, desc[UR8][R4.64] ;  /* 0x00000008040a9981 */ /* 0x000ea2000c1e1b00 */
[----:B------:R-:W-:Y:S01]  /*0430*/  CS2R R8, SRZ ;  /* 0x0000000000087805 */ /* 0x000fe2000001ff00 */
[----:B------:R-:W-:-:S05]  /*0440*/  IMAD.WIDE R6, R15, 0x8, R4 ;  /* 0x000000080f067825 */ /* 0x000fca00078e0204 */
[----:B------:R-:W3:Y:S01]  /*0450*/  @!P2 LDG.E.64 R8, desc[UR8][R6.64] ;  /* 0x000000080608a981 */ /* 0x000ee2000c1e1b00 */
[C---:B--2---:R-:W-:Y:S01]  /*0460*/  FMUL R19, R11.reuse, UR11 ;  /* 0x0000000b0b137c20 */ /* 0x044fe20008400000 */
[C---:B------:R-:W-:Y:S01]  /*0470*/  FMUL R21, R11.reuse, UR13 ;  /* 0x0000000d0b157c20 */ /* 0x040fe20008400000 */
[C---:B------:R-:W-:Y:S01]  /*0480*/  FMUL R20, R10.reuse, UR11 ;  /* 0x0000000b0a147c20 */ /* 0x040fe20008400000 */
[C---:B------:R-:W-:Y:S01]  /*0490*/  FMUL R22, R10.reuse, UR13 ;  /* 0x0000000d0a167c20 */ /* 0x040fe20008400000 */
[C---:B------:R-:W-:Y:S01]  /*04a0*/  FFMA R18, R10.reuse, UR10, -R19 ;  /* 0x0000000a0a127c23 */ /* 0x040fe20008000813 */
[----:B------:R-:W-:Y:S01]  /*04b0*/  FFMA R10, R10, UR12, -R21 ;  /* 0x0000000c0a0a7c23 */ /* 0x000fe20008000815 */
[C---:B------:R-:W-:Y:S01]  /*04c0*/  FFMA R19, R11.reuse, UR10, R20 ;  /* 0x0000000a0b137c23 */ /* 0x040fe20008000014 */
[----:B------:R-:W-:Y:S01]  /*04d0*/  FFMA R21, R11, UR12, R22 ;  /* 0x0000000c0b157c23 */ /* 0x000fe20008000016 */
[C---:B---3--:R-:W-:Y:S01]  /*04e0*/  FMUL R24, R8.reuse, UR15 ;  /* 0x0000000f08187c20 */ /* 0x048fe20008400000 */
[----:B------:R-:W0:Y:S01]  /*04f0*/  LDC R11, c[0x0][0x370] ;  /* 0x0000dc00ff0b7b82 */ /* 0x000e220000000800 */
[C---:B------:R-:W-:Y:S01]  /*0500*/  FMUL R26, R8.reuse, UR17 ;  /* 0x00000011081a7c20 */ /* 0x040fe20008400000 */
[C---:B------:R-:W-:Y:S01]  /*0510*/  FMUL R23, R9.reuse, UR15 ;  /* 0x0000000f09177c20 */ /* 0x040fe20008400000 */
[C---:B------:R-:W-:Y:S01]  /*0520*/  FMUL R25, R9.reuse, UR17 ;  /* 0x0000001109197c20 */ /* 0x040fe20008400000 */
[C---:B------:R-:W-:Y:S01]  /*0530*/  FFMA R24, R9.reuse, UR14, R24 ;  /* 0x0000000e09187c23 */ /* 0x040fe20008000018 */
[----:B------:R-:W-:Y:S01]  /*0540*/  FFMA R26, R9, UR16, R26 ;  /* 0x00000010091a7c23 */ /* 0x000fe2000800001a */
[C---:B------:R-:W-:Y:S01]  /*0550*/  FFMA R20, R8.reuse, UR14, -R23 ;  /* 0x0000000e08147c23 */ /* 0x040fe20008000817 */
[----:B------:R-:W-:Y:S01]  /*0560*/  FADD R9, RZ, R18 ;  /* 0x00000012ff097221 */ /* 0x000fe20000000000 */
[----:B------:R-:W-:Y:S01]  /*0570*/  FADD R23, RZ, R19 ;  /* 0x00000013ff177221 */ /* 0x000fe20000000000 */
[----:B------:R-:W-:Y:S01]  /*0580*/  FFMA R22, R8, UR16, -R25 ;  /* 0x0000001008167c23 */ /* 0x000fe20008000819 */
[----:B------:R-:W-:Y:S01]  /*0590*/  FADD R19, RZ, R10 ;  /* 0x0000000aff137221 */ /* 0x000fe20000000000 */
[----:B------:R-:W-:Y:S01]  /*05a0*/  FADD R8, R9, R20 ;  /* 0x0000001409087221 */ /* 0x000fe20000000000 */
[----:B------:R-:W-:Y:S01]  /*05b0*/  FADD R9, R23, R24 ;  /* 0x0000001817097221 */ /* 0x000fe20000000000 */
[----:B------:R-:W-:Y:S01]  /*05c0*/  FADD R21, RZ, R21 ;  /* 0x00000015ff157221 */ /* 0x000fe20000000000 */
[----:B------:R-:W-:-:S03]  /*05d0*/  FADD R18, R22, R19 ;  /* 0x0000001316127221 */ /* 0x000fc60000000000 */
[----:B------:R1:W-:Y:S01]  /*05e0*/  @!P1 STG.E.64 desc[UR8][R4.64], R8 ;  /* 0x0000000804009986 */ /* 0x0003e2000c101b08 */
[----:B------:R-:W-:-:S05]  /*05f0*/  FADD R19, R26, R21 ;  /* 0x000000151a137221 */ /* 0x000fca0000000000 */
[----:B------:R1:W-:Y:S01]  /*0600*/  @!P2 STG.E.64 desc[UR8][R6.64], R18 ;  /* 0x000000120600a986 */ /* 0x0003e2000c101b08 */
[----:B0-----:R-:W-:-:S04]  /*0610*/  IADD3 R16, PT, PT, R11, R16, RZ ;  /* 0x000000100b107210 */ /* 0x001fc80007ffe0ff */
[----:B------:R-:W-:-:S13]  /*0620*/  ISETP.GE.AND P1, PT, R16, R0, PT ;  /* 0x000000001000720c */ /* 0x000fda0003f26270 */
[----:B-1----:R-:W-:Y:S05]  /*0630*/  @!P1 BRA `(.L_x_1) ;  /* 0xfffffffc002c9947 */ /* 0x002fea000383ffff */
[----:B------:R-:W-:Y:S05]  /*0640*/  EXIT ;  /* 0x000000000000794d */ /* 0x000fea0003800000 */
        .weak           $__internal_0_$__cuda_sm3x_div_rn_noftz_f32_slowpath
        .type           $__internal_0_$__cuda_sm3x_div_rn_noftz_f32_slowpath,@function
        .size           $__internal_0_$__cuda_sm3x_div_rn_noftz_f32_slowpath,(.L_x_11 - $__internal_0_$__cuda_sm3x_div_rn_noftz_f32_slowpath)
$__internal_0_$__cuda_sm3x_div_rn_noftz_f32_slowpath:
[--C-:B------:R-:W-:Y:S01]  /*0650*/  SHF.R.U32.HI R5, RZ, 0x17, R3.reuse ;  /* 0x00000017ff057819 */ /* 0x100fe20000011603 */
[----:B------:R-:W-:Y:S01]  /*0660*/  IMAD.MOV.U32 R7, RZ, RZ, R3 ;  /* 0x000000ffff077224 */ /* 0x000fe200078e0003 */
[----:B------:R-:W-:Y:S02]  /*0670*/  SHF.R.U32.HI R4, RZ, 0x17, R0 ;  /* 0x00000017ff047819 */ /* 0x000fe40000011600 */
[----:B------:R-:W-:Y:S02]  /*0680*/  LOP3.LUT R5, R5, 0xff, RZ, 0xc0, !PT ;  /* 0x000000ff05057812 */ /* 0x000fe400078ec0ff */
[----:B------:R-:W-:Y:S02]  /*0690*/  LOP3.LUT R4, R4, 0xff, RZ, 0xc0, !PT ;  /* 0x000000ff04047812 */ /* 0x000fe400078ec0ff */
[----:B------:R-:W-:Y:S01]  /*06a0*/  MOV R6, R0 ;  /* 0x0000000000067202 */ /* 0x000fe20000000f00 */
[----:B------:R-:W-:Y:S02]  /*06b0*/  VIADD R10, R5, 0xffffffff ;  /* 0xffffffff050a7836 */ /* 0x000fe40000000000 */
[----:B------:R-:W-:-:S03]  /*06c0*/  VIADD R9, R4, 0xffffffff ;  /* 0xffffffff04097836 */ /* 0x000fc60000000000 */
[----:B------:R-:W-:-:S04]  /*06d0*/  ISETP.GT.U32.AND P0, PT, R10, 0xfd, PT ;  /* 0x000000fd0a00780c */ /* 0x000fc80003f04070 */
[----:B------:R-:W-:-:S13]  /*06e0*/  ISETP.GT.U32.OR P0, PT, R9, 0xfd, P0 ;  /* 0x000000fd0900780c */ /* 0x000fda0000704470 */
[----:B------:R-:W-:Y:S01]  /*06f0*/  @!P0 IMAD.MOV.U32 R8, RZ, RZ, RZ ;  /* 0x000000ffff088224 */ /* 0x000fe200078e00ff */
[----:B------:R-:W-:Y:S06]  /*0700*/  @!P0 BRA `(.L_x_2) ;  /* 0x00000000005c8947 */ /* 0x000fec0003800000 */
[----:B------:R-:W-:Y:S02]  /*0710*/  FSETP.GTU.FTZ.AND P0, PT, |R0|, +INF , PT ;  /* 0x7f8000000000780b */ /* 0x000fe40003f1c200 */
[----:B------:R-:W-:-:S04]  /*0720*/  FSETP.GTU.FTZ.AND P1, PT, |R3|, +INF , PT ;  /* 0x7f8000000300780b */ /* 0x000fc80003f3c200 */
[----:B------:R-:W-:-:S13]  /*0730*/  PLOP3.LUT P0, PT, P0, P1, PT, 0xf8, 0x8f ;  /* 0x00000000008f781c */ /* 0x000fda0000703f70 */
[----:B------:R-:W-:Y:S05]  /*0740*/  @P0 BRA `(.L_x_3) ;  /* 0x0000000400440947 */ /* 0x000fea0003800000 */
[----:B------:R-:W-:-:S13]  /*0750*/  LOP3.LUT P0, RZ, R7, 0x7fffffff, R6, 0xc8, !PT ;  /* 0x7fffffff07ff7812 */ /* 0x000fda000780c806 */
[----:B------:R-:W-:Y:S05]  /*0760*/  @!P0 BRA `(.L_x_4) ;  /* 0x0000000400348947 */ /* 0x000fea0003800000 */
[C---:B------:R-:W-:Y:S02]  /*0770*/  FSETP.NEU.FTZ.AND P2, PT, |R0|.reuse, +INF , PT ;  /* 0x7f8000000000780b */ /* 0x040fe40003f5d200 */
[----:B------:R-:W-:Y:S02]  /*0780*/  FSETP.NEU.FTZ.AND P1, PT, |R3|, +INF , PT ;  /* 0x7f8000000300780b */ /* 0x000fe40003f3d200 */
[----:B------:R-:W-:-:S11]  /*0790*/  FSETP.NEU.FTZ.AND P0, PT, |R0|, +INF , PT ;  /* 0x7f8000000000780b */ /* 0x000fd60003f1d200 */
[----:B------:R-:W-:Y:S05]  /*07a0*/  @!P1 BRA !P2, `(.L_x_4) ;  /* 0x0000000400249947 */ /* 0x000fea0005000000 */
[----:B------:R-:W-:-:S04]  /*07b0*/  LOP3.LUT P2, RZ, R6, 0x7fffffff, RZ, 0xc0, !PT ;  /* 0x7fffffff06ff7812 */ /* 0x000fc8000784c0ff */
[----:B------:R-:W-:-:S13]  /*07c0*/  PLOP3.LUT P1, PT, P1, P2, PT, 0x2f, 0xf2 ;  /* 0x0000000000f2781c */ /* 0x000fda0000f24577 */
[----:B------:R-:W-:Y:S05]  /*07d0*/  @P1 BRA `(.L_x_5) ;  /* 0x0000000400101947 */ /* 0x000fea0003800000 */
[----:B------:R-:W-:-:S04]  /*07e0*/  LOP3.LUT P1, RZ, R7, 0x7fffffff, RZ, 0xc0, !PT ;  /* 0x7fffffff07ff7812 */ /* 0x000fc8000782c0ff */
[----:B------:R-:W-:-:S13]  /*07f0*/  PLOP3.LUT P0, PT, P0, P1, PT, 0x2f, 0xf2 ;  /* 0x0000000000f2781c */ /* 0x000fda0000702577 */
[----:B------:R-:W-:Y:S05]  /*0800*/  @P0 BRA `(.L_x_6) ;  /* 0x0000000000f80947 */ /* 0x000fea0003800000 */
[----:B------:R-:W-:Y:S02]  /*0810*/  ISETP.GE.AND P0, PT, R9, RZ, PT ;  /* 0x000000ff0900720c */ /* 0x000fe40003f06270 */
[----:B------:R-:W-:-:S11]  /*0820*/  ISETP.GE.AND P1, PT, R10, RZ, PT ;  /* 0x000000ff0a00720c */ /* 0x000fd60003f26270 */
[----:B------:R-:W-:Y:S01]  /*0830*/  @P0 MOV R8, RZ ;  /* 0x000000ff00080202 */ /* 0x000fe20000000f00 */
[----:B------:R-:W-:Y:S02]  /*0840*/  @!P0 IMAD.MOV.U32 R8, RZ, RZ, -0x40 ;  /* 0xffffffc0ff088424 */ /* 0x000fe400078e00ff */
[----:B------:R-:W-:Y:S01]  /*0850*/  @!P0 FFMA R6, R0, 1.84467440737095516160e+19, RZ ;  /* 0x5f80000000068823 */ /* 0x000fe200000000ff */
[----:B------:R-:W-:Y:S01]  /*0860*/  @!P1 FFMA R7, R3, 1.84467440737095516160e+19, RZ ;  /* 0x5f80000003079823 */ /* 0x000fe200000000ff */
[----:B------:R-:W-:-:S07]  /*0870*/  @!P1 VIADD R8, R8, 0x40 ;  /* 0x0000004008089836 */ /* 0x000fce0000000000 */
.L_x_2:
[----:B------:R-:W-:Y:S01]  /*0880*/  LEA R0, R5, 0xc0800000, 0x17 ;  /* 0xc080000005007811 */ /* 0x000fe200078eb8ff */
[----:B------:R-:W-:-:S03]  /*0890*/  VIADD R4, R4, 0xffffff81 ;  /* 0xffffff8104047836 */ /* 0x000fc60000000000 */
[----:B------:R-:W-:Y:S01]  /*08a0*/  IADD3 R7, PT, PT, -R0, R7, RZ ;  /* 0x0000000700077210 */ /* 0x000fe20007ffe1ff */
[C---:B------:R-:W-:Y:S01]  /*08b0*/  IMAD R0, R4.reuse, -0x800000, R6 ;  /* 0xff80000004007824 */ /* 0x040fe200078e0206 */
[----:B------:R-:W-:Y:S02]  /*08c0*/  IADD3 R5, PT, PT, R4, 0x7f, -R5 ;  /* 0x0000007f04057810 */ /* 0x000fe40007ffe805 */
[----:B------:R-:W0:Y:S01]  /*08d0*/  MUFU.RCP R3, R7 ;  /* 0x0000000700037308 */ /* 0x000e220000001000 */
[----:B------:R-:W-:Y:S02]  /*08e0*/  FADD.FTZ R9, -R7, -RZ ;  /* 0x800000ff07097221 */ /* 0x000fe40000010100 */
[----:B------:R-:W-:Y:S02]  /*08f0*/  IMAD.IADD R5, R5, 0x1, R8 ;  /* 0x0000000105057824 */ /* 0x000fe400078e0208 */
[----:B0-----:R-:W-:-:S04]  /*0900*/  FFMA R10, R3, R9, 1 ;  /* 0x3f800000030a7423 */ /* 0x001fc80000000009 */
[----:B------:R-:W-:-:S04]  /*0910*/  FFMA R10, R3, R10, R3 ;  /* 0x0000000a030a7223 */ /* 0x000fc80000000003 */
[----:B------:R-:W-:-:S04]  /*0920*/  FFMA R3, R0, R10, RZ ;  /* 0x0000000a00037223 */ /* 0x000fc800000000ff */
[----:B------:R-:W-:-:S04]  /*0930*/  FFMA R6, R9, R3, R0 ;  /* 0x0000000309067223 */ /* 0x000fc80000000000 */
[----:B------:R-:W-:-:S04]  /*0940*/  FFMA R11, R10, R6, R3 ;  /* 0x000000060a0b7223 */ /* 0x000fc80000000003 */
[----:B------:R-:W-:-:S04]  /*0950*/  FFMA R6, R9, R11, R0 ;  /* 0x0000000b09067223 */ /* 0x000fc80000000000 */
[----:B------:R-:W-:-:S05]  /*0960*/  FFMA R3, R10, R6, R11 ;  /* 0x000000060a037223 */ /* 0x000fca000000000b */
[----:B------:R-:W-:-:S04]  /*0970*/  SHF.R.U32.HI R0, RZ, 0x17, R3 ;  /* 0x00000017ff007819 */ /* 0x000fc80000011603 */
[----:B------:R-:W-:-:S04]  /*0980*/  LOP3.LUT R0, R0, 0xff, RZ, 0xc0, !PT ;  /* 0x000000ff00007812 */ /* 0x000fc800078ec0ff */
[----:B------:R-:W-:-:S05]  /*0990*/  IADD3 R8, PT, PT, R0, R5, RZ ;  /* 0x0000000500087210 */ /* 0x000fca0007ffe0ff */
[----:B------:R-:W-:-:S05]  /*09a0*/  VIADD R0, R8, 0xffffffff ;  /* 0xffffffff08007836 */ /* 0x000fca0000000000 */
[----:B------:R-:W-:-:S13]  /*09b0*/  ISETP.GE.U32.AND P0, PT, R0, 0xfe, PT ;  /* 0x000000fe0000780c */ /* 0x000fda0003f06070 */
[----:B------:R-:W-:Y:S05]  /*09c0*/  @!P0 BRA `(.L_x_7) ;  /* 0x0000000000808947 */ /* 0x000fea0003800000 */
[----:B------:R-:W-:-:S13]  /*09d0*/  ISETP.GT.AND P0, PT, R8, 0xfe, PT ;  /* 0x000000fe0800780c */ /* 0x000fda0003f04270 */
[----:B------:R-:W-:Y:S05]  /*09e0*/  @P0 BRA `(.L_x_8) ;  /* 0x00000000006c0947 */ /* 0x000fea0003800000 */
[----:B------:R-:W-:-:S13]  /*09f0*/  ISETP.GE.AND P0, PT, R8, 0x1, PT ;  /* 0x000000010800780c */ /* 0x000fda0003f06270 */
[----:B------:R-:W-:Y:S05]  /*0a00*/  @P0 BRA `(.L_x_9) ;  /* 0x0000000000980947 */ /* 0x000fea0003800000 */
[----:B------:R-:W-:Y:S02]  /*0a10*/  ISETP.GE.AND P0, PT, R8, -0x18, PT ;  /* 0xffffffe80800780c */ /* 0x000fe40003f06270 */
[----:B------:R-:W-:-:S11]  /*0a20*/  LOP3.LUT R3, R3, 0x80000000, RZ, 0xc0, !PT ;  /* 0x8000000003037812 */ /* 0x000fd600078ec0ff */
[----:B------:R-:W-:Y:S05]  /*0a30*/  @!P0 BRA `(.L_x_9) ;  /* 0x00000000008c8947 */ /* 0x000fea0003800000 */
[-CC-:B------:R-:W-:Y:S01]  /*0a40*/  FFMA.RZ R0, R10, R6.reuse, R11.reuse ;  /* 0x000000060a007223 */ /* 0x180fe2000000c00b */
[----:B------:R-:W-:Y:S02]  /*0a50*/  VIADD R7, R8, 0x20 ;  /* 0x0000002008077836 */ /* 0x000fe40000000000 */
[-CC-:B------:R-:W-:Y:S01]  /*0a60*/  FFMA.RM R5, R10, R6.reuse, R11.reuse ;  /* 0x000000060a057223 */ /* 0x180fe2000000400b */
[----:B------:R-:W-:Y:S02]  /*0a70*/  ISETP.NE.AND P2, PT, R8, RZ, PT ;  /* 0x000000ff0800720c */ /* 0x000fe40003f45270 */
[----:B------:R-:W-:Y:S01]  /*0a80*/  LOP3.LUT R4, R0, 0x7fffff, RZ, 0xc0, !PT ;  /* 0x007fffff00047812 */ /* 0x000fe200078ec0ff */
[----:B------:R-:W-:Y:S01]  /*0a90*/  FFMA.RP R0, R10, R6, R11 ;  /* 0x000000060a007223 */ /* 0x000fe2000000800b */
[----:B------:R-:W-:Y:S02]  /*0aa0*/  ISETP.NE.AND P1, PT, R8, RZ, PT ;  /* 0x000000ff0800720c */ /* 0x000fe40003f25270 */
[----:B------:R-:W-:-:S02]  /*0ab0*/  LOP3.LUT R4, R4, 0x800000, RZ, 0xfc, !PT ;  /* 0x0080000004047812 */ /* 0x000fc400078efcff */
[----:B------:R-:W-:Y:S02]  /*0ac0*/  IADD3 R6, PT, PT, -R8, RZ, RZ ;  /* 0x000000ff08067210 */ /* 0x000fe40007ffe1ff */
[----:B------:R-:W-:Y:S02]  /*0ad0*/  SHF.L.U32 R7, R4, R7, RZ ;  /* 0x0000000704077219 */ /* 0x000fe400000006ff */
[----:B------:R-:W-:Y:S02]  /*0ae0*/  FSETP.NEU.FTZ.AND P0, PT, R0, R5, PT ;  /* 0x000000050000720b */ /* 0x000fe40003f1d000 */
[----:B------:R-:W-:Y:S02]  /*0af0*/  SEL R5, R6, RZ, P2 ;  /* 0x000000ff06057207 */ /* 0x000fe40001000000 */
[----:B------:R-:W-:Y:S02]  /*0b00*/  ISETP.NE.AND P1, PT, R7, RZ, P1 ;  /* 0x000000ff0700720c */ /* 0x000fe40000f25270 */
[----:B------:R-:W-:-:S02]  /*0b10*/  SHF.R.U32.HI R5, RZ, R5, R4 ;  /* 0x00000005ff057219 */ /* 0x000fc40000011604 */
[----:B------:R-:W-:Y:S02]  /*0b20*/  PLOP3.LUT P0, PT, P0, P1, PT, 0xf8, 0x8f ;  /* 0x00000000008f781c */ /* 0x000fe40000703f70 */
[----:B------:R-:W-:Y:S02]  /*0b30*/  SHF.R.U32.HI R7, RZ, 0x1, R5 ;  /* 0x00000001ff077819 */ /* 0x000fe40000011605 */
[----:B------:R-:W-:-:S04]  /*0b40*/  SEL R0, RZ, 0x1, !P0 ;  /* 0x00000001ff007807 */ /* 0x000fc80004000000 */
[----:B------:R-:W-:-:S04]  /*0b50*/  LOP3.LUT R0, R0, 0x1, R7, 0xf8, !PT ;  /* 0x0000000100007812 */ /* 0x000fc800078ef807 */
[----:B------:R-:W-:-:S05]  /*0b60*/  LOP3.LUT R0, R0, R5, RZ, 0xc0, !PT ;  /* 0x0000000500007212 */ /* 0x000fca00078ec0ff */
[----:B------:R-:W-:-:S05]  /*0b70*/  IMAD.IADD R0, R7, 0x1, R0 ;  /* 0x0000000107007824 */ /* 0x000fca00078e0200 */
[----:B------:R-:W-:Y:S01]  /*0b80*/  LOP3.LUT R3, R0, R3, RZ, 0xfc, !PT ;  /* 0x0000000300037212 */ /* 0x000fe200078efcff */
[----:B------:R-:W-:Y:S06]  /*0b90*/  BRA `(.L_x_9) ;  /* 0x0000000000347947 */ /* 0x000fec0003800000 */
.L_x_8:
[----:B------:R-:W-:-:S04]  /*0ba0*/  LOP3.LUT R3, R3, 0x80000000, RZ, 0xc0, !PT ;  /* 0x8000000003037812 */ /* 0x000fc800078ec0ff */
[----:B------:R-:W-:Y:S01]  /*0bb0*/  LOP3.LUT R3, R3, 0x7f800000, RZ, 0xfc, !PT ;  /* 0x7f80000003037812 */ /* 0x000fe200078efcff */
[----:B------:R-:W-:Y:S06]  /*0bc0*/  BRA `(.L_x_9) ;  /* 0x0000000000287947 */ /* 0x000fec0003800000 */
.L_x_7:
[----:B------:R-:W-:Y:S01]  /*0bd0*/  IMAD R3, R5, 0x800000, R3 ;  /* 0x0080000005037824 */ /* 0x000fe200078e0203 */
[----:B------:R-:W-:Y:S06]  /*0be0*/  BRA `(.L_x_9) ;  /* 0x0000000000207947 */ /* 0x000fec0003800000 */
.L_x_6:
[----:B------:R-:W-:-:S04]  /*0bf0*/  LOP3.LUT R3, R7, 0x80000000, R6, 0x48, !PT ;  /* 0x8000000007037812 */ /* 0x000fc800078e4806 */
[----:B------:R-:W-:Y:S01]  /*0c00*/  LOP3.LUT R3, R3, 0x7f800000, RZ, 0xfc, !PT ;  /* 0x7f80000003037812 */ /* 0x000fe200078efcff */
[----:B------:R-:W-:Y:S06]  /*0c10*/  BRA `(.L_x_9) ;  /* 0x0000000000147947 */ /* 0x000fec0003800000 */
.L_x_5:
[----:B------:R-:W-:Y:S01]  /*0c20*/  LOP3.LUT R3, R7, 0x80000000, R6, 0x48, !PT ;  /* 0x8000000007037812 */ /* 0x000fe200078e4806 */
[----:B------:R-:W-:Y:S06]  /*0c30*/  BRA `(.L_x_9) ;  /* 0x00000000000c7947 */ /* 0x000fec0003800000 */
.L_x_4:
[----:B------:R-:W0:Y:S01]  /*0c40*/  MUFU.RSQ R3, -QNAN ;  /* 0xffc0000000037908 */ /* 0x000e220000001400 */
[----:B------:R-:W-:Y:S05]  /*0c50*/  BRA `(.L_x_9) ;  /* 0x0000000000047947 */ /* 0x000fea0003800000 */
.L_x_3:
[----:B------:R-:W-:-:S07]  /*0c60*/  FADD.FTZ R3, R0, R3 ;  /* 0x0000000300037221 */ /* 0x000fce0000010000 */
.L_x_9:
[----:B0-----:R-:W-:Y:S01]  /*0c70*/  MOV R0, R3 ;  /* 0x0000000300007202 */ /* 0x001fe20000000f00 */
[----:B------:R-:W-:-:S04]  /*0c80*/  IMAD.MOV.U32 R3, RZ, RZ, 0x0 ;  /* 0x00000000ff037424 */ /* 0x000fc800078e00ff */
[----:B------:R-:W-:Y:S05]  /*0c90*/  RET.REL.NODEC R2 `(_Z16one_qubit_kernelP6float2iii) ;  /* 0xfffffff002d87950 */ /* 0x000fea0003c3ffff */
.L_x_10:
[----:B------:R-:W-:-:S00]  /*0ca0*/  BRA `(.L_x_10) ;  /* 0xfffffffc00fc7947 */ /* 0x000fc0000383ffff */
[----:B------:R-:W-:-:S00]  /*0cb0*/  NOP ;  /* 0x0000000000007918 */ /* 0x000fc00000000000 */
        /* <DEDUP_REMOVED lines=12> */
.L_x_11:


//--------------------- .nv.shared.reserved.0     --------------------------
	.section	.nv.shared.reserved.0,"aw",@nobits
	.weak		__nv_reservedSMEM_offset_0_alias
	.size		__nv_reservedSMEM_offset_0_alias, 0, 64
	.other		__nv_reservedSMEM_offset_0_alias,@"STO_CUDA_RESERVED_SHARED STV_DEFAULT"
__nv_reservedSMEM_offset_0_alias:
	.zero		0
	.zero		64


//--------------------- .nv.constant0._Z16one_qubit_kernelP6float2iii --------------------------
	.section	.nv.constant0._Z16one_qubit_kernelP6float2iii,"a",@progbits
	.sectionflags	@""
	.align	4
.nv.constant0._Z16one_qubit_kernelP6float2iii:
	.zero		916


//--------------------- SYMBOLS --------------------------

	.type		.nv.reservedSmem.offset0,@object
	.size		.nv.reservedSmem.offset0,0x4
